//
// Generated by NVIDIA NVVM Compiler
//
// Compiler Build ID: CL-36424714
// Cuda compilation tools, release 13.0, V13.0.88
// Based on NVVM 20.0.0
//

.version 9.0
.target sm_100
.address_size 64

	// .globl	_Z4pfacP8automatoPiPc

.visible .entry _Z4pfacP8automatoPiPc(
	.param .u64 .ptr .align 1 _Z4pfacP8automatoPiPc_param_0,
	.param .u64 .ptr .align 1 _Z4pfacP8automatoPiPc_param_1,
	.param .u64 .ptr .align 1 _Z4pfacP8automatoPiPc_param_2
)
{


	ret;

}


// ===== COMPILED SASS (sm_100) =====

	.target	sm_100

	.elftype	@"ET_EXEC"


//--------------------- .note.nv.tkinfo           --------------------------
	.section	.note.nv.tkinfo,"",@"SHT_NOTE"
	.sectionflags	@"SHF_NOTE_NV_TKINFO"
	.tkinfo
        /*0018*/ 	.word	0x00000002
        /*0030*/ 	.string	""
        /*0030*/ 	.string	"ptxas"
        /*0030*/ 	.string	"Cuda compilation tools, release 13.0, V13.0.88"
        /*0030*/ 	.string	"Build cuda_13.0.r13.0/compiler.36424714_0"
        /*0030*/ 	.string	"-arch sm_100 -m 64 "



//--------------------- .note.nv.cuinfo           --------------------------
	.section	.note.nv.cuinfo,"",@"SHT_NOTE"
	.sectionflags	@"SHF_NOTE_NV_CUINFO"
        /*0018*/ 	.short	0x0002
        /*001a*/ 	.short	0x0064
        /*001c*/ 	.short	0x0082
	.zero		2


//--------------------- .nv.info                  --------------------------
	.section	.nv.info,"",@"SHT_CUDA_INFO"
	.align	4


	//----- nvinfo : EIATTR_REGCOUNT
	.align		4
        /*0000*/ 	.byte	0x04, 0x2f
        /*0002*/ 	.short	(.L_1 - .L_0)
	.align		4
.L_0:
        /*0004*/ 	.word	index@(_Z4pfacP8automatoPiPc)
        /*0008*/ 	.word	0x00000004


	//----- nvinfo : EIATTR_FRAME_SIZE
	.align		4
.L_1:
        /*000c*/ 	.byte	0x04, 0x11
        /*000e*/ 	.short	(.L_3 - .L_2)
	.align		4
.L_2:
        /*0010*/ 	.word	index@(_Z4pfacP8automatoPiPc)
        /*0014*/ 	.word	0x00000000


	//----- nvinfo : EIATTR_MIN_STACK_SIZE
	.align		4
.L_3:
        /*0018*/ 	.byte	0x04, 0x12
        /*001a*/ 	.short	(.L_5 - .L_4)
	.align		4
.L_4:
        /*001c*/ 	.word	index@(_Z4pfacP8automatoPiPc)
        /*0020*/ 	.word	0x00000000
.L_5:


//--------------------- .nv.compat                --------------------------
	.section	.nv.compat,"",@"SHT_CUDA_COMPAT_INFO"
	.align	4
        /*0000*/ 	.byte	0x02, 0x09, 0x00, 0x00, 0x02, 0x02, 0x01, 0x00, 0x02, 0x05, 0x05, 0x00, 0x03, 0x07, 0x01, 0x01
        /*0010*/ 	.byte	0x02, 0x03, 0x00, 0x00, 0x02, 0x06, 0x01, 0x00, 0x04, 0x0b, 0x08, 0x00, 0x09, 0x00, 0x00, 0x00
        /*0020*/ 	.byte	0x00, 0x00, 0x00, 0x00


//--------------------- .nv.info._Z4pfacP8automatoPiPc --------------------------
	.section	.nv.info._Z4pfacP8automatoPiPc,"",@"SHT_CUDA_INFO"
	.sectionflags	@""
	.align	4


	//----- nvinfo : EIATTR_CUDA_API_VERSION
	.align		4
        /*0000*/ 	.byte	0x04, 0x37
        /*0002*/ 	.short	(.L_7 - .L_6)
.L_6:
        /*0004*/ 	.word	0x00000082


	//----- nvinfo : EIATTR_KPARAM_INFO
	.align		4
.L_7:
        /*0008*/ 	.byte	0x04, 0x17
        /*000a*/ 	.short	(.L_9 - .L_8)
.L_8:
        /*000c*/ 	.word	0x00000000
        /*0010*/ 	.short	0x0002
        /*0012*/ 	.short	0x0010
        /*0014*/ 	.byte	0x00, 0xf5, 0x21, 0x00


	//----- nvinfo : EIATTR_KPARAM_INFO
	.align		4
.L_9:
        /*0018*/ 	.byte	0x04, 0x17
        /*001a*/ 	.short	(.L_11 - .L_10)
.L_10:
        /*001c*/ 	.word	0x00000000
        /*0020*/ 	.short	0x0001
        /*0022*/ 	.short	0x0008
        /*0024*/ 	.byte	0x00, 0xf5, 0x21, 0x00


	//----- nvinfo : EIATTR_KPARAM_INFO
	.align		4
.L_11:
        /*0028*/ 	.byte	0x04, 0x17
        /*002a*/ 	.short	(.L_13 - .L_12)
.L_12:
        /*002c*/ 	.word	0x00000000
        /*0030*/ 	.short	0x0000
        /*0032*/ 	.short	0x0000
        /*0034*/ 	.byte	0x00, 0xf5, 0x21, 0x00


	//----- nvinfo : EIATTR_SPARSE_MMA_MASK
	.align		4
.L_13:
        /*0038*/ 	.byte	0x03, 0x50
        /*003a*/ 	.short	0x0000


	//----- nvinfo : EIATTR_MAXREG_COUNT
	.align		4
        /*003c*/ 	.byte	0x03, 0x1b
        /*003e*/ 	.short	0x00ff


	//----- nvinfo : EIATTR_MERCURY_ISA_VERSION
	.align		4
        /*0040*/ 	.byte	0x03, 0x5f
        /*0042*/ 	.short	0x0101


	//----- nvinfo : EIATTR_VRC_CTA_INIT_COUNT
	.align		4
        /*0044*/ 	.byte	0x02, 0x4a
	.zero		1
	.zero		1


	//----- nvinfo : EIATTR_EXIT_INSTR_OFFSETS
	.align		4
        /*0048*/ 	.byte	0x04, 0x1c
        /*004a*/ 	.short	(.L_15 - .L_14)


	//   ....[0]....
.L_14:
        /*004c*/ 	.word	0x00000010


	//----- nvinfo : EIATTR_CBANK_PARAM_SIZE
	.align		4
.L_15:
        /*0050*/ 	.byte	0x03, 0x19
        /*0052*/ 	.short	0x0018


	//----- nvinfo : EIATTR_PARAM_CBANK
	.align		4
        /*0054*/ 	.byte	0x04, 0x0a
        /*0056*/ 	.short	(.L_17 - .L_16)
	.align		4
.L_16:
        /*0058*/ 	.word	index@(.nv.constant0._Z4pfacP8automatoPiPc)
        /*005c*/ 	.short	0x0380
        /*005e*/ 	.short	0x0018


	//----- nvinfo : EIATTR_SW_WAR
	.align		4
.L_17:
        /*0060*/ 	.byte	0x04, 0x36
        /*0062*/ 	.short	(.L_19 - .L_18)
.L_18:
        /*0064*/ 	.word	0x00000008
.L_19:


//--------------------- .nv.callgraph             --------------------------
	.section	.nv.callgraph,"",@"SHT_CUDA_CALLGRAPH"
	.align	4
	.sectionentsize	8
	.align		4
        /*0000*/ 	.word	0x00000000
	.align		4
        /*0004*/ 	.word	0xffffffff
	.align		4
        /*0008*/ 	.word	0x00000000
	.align		4
        /*000c*/ 	.word	0xfffffffe
	.align		4
        /*0010*/ 	.word	0x00000000
	.align		4
        /*0014*/ 	.word	0xfffffffd
	.align		4
        /*0018*/ 	.word	0x00000000
	.align		4
        /*001c*/ 	.word	0xfffffffc


//--------------------- .text._Z4pfacP8automatoPiPc --------------------------
	.section	.text._Z4pfacP8automatoPiPc,"ax",@progbits
	.align	128
        .global         _Z4pfacP8automatoPiPc
        .type           _Z4pfacP8automatoPiPc,@function
        .size           _Z4pfacP8automatoPiPc,(.L_x_1 - _Z4pfacP8automatoPiPc)
        .other          _Z4pfacP8automatoPiPc,@"STO_CUDA_ENTRY STV_DEFAULT"
_Z4pfacP8automatoPiPc:
.text._Z4pfacP8automatoPiPc:
[----:B------:R-:W-:Y:S01]  /*0000*/  LDC R1, c[0x0][0x37c] ;  /* 0x0000df00ff017b82 */ /* 0x000fe20000000800 */
[----:B------:R-:W-:Y:S05]  /*0010*/  EXIT ;  /* 0x000000000000794d */ /* 0x000fea0003800000 */
.L_x_0:
[----:B------:R-:W-:-:S00]  /*0020*/  BRA `(.L_x_0) ;  /* 0xfffffffc00fc7947 */ /* 0x000fc0000383ffff */
[----:B------:R-:W-:-:S00]  /*0030*/  NOP ;  /* 0x0000000000007918 */ /* 0x000fc00000000000 */
        /* <DEDUP_REMOVED lines=12> */
.L_x_1:


//--------------------- .nv.shared.reserved.0     --------------------------
	.section	.nv.shared.reserved.0,"aw",@nobits
	.weak		__nv_reservedSMEM_offset_0_alias
	.size		__nv_reservedSMEM_offset_0_alias, 0, 64
	.other		__nv_reservedSMEM_offset_0_alias,@"STO_CUDA_RESERVED_SHARED STV_DEFAULT"
__nv_reservedSMEM_offset_0_alias:
	.zero		0
	.zero		64


//--------------------- .nv.constant0._Z4pfacP8automatoPiPc --------------------------
	.section	.nv.constant0._Z4pfacP8automatoPiPc,"a",@progbits
	.sectionflags	@""
	.align	4
.nv.constant0._Z4pfacP8automatoPiPc:
	.zero		920


//--------------------- SYMBOLS --------------------------

	.type		.nv.reservedSmem.offset0,@object
	.size		.nv.reservedSmem.offset0,0x4
